//
// Generated by NVIDIA NVVM Compiler
//
// Compiler Build ID: CL-36424714
// Cuda compilation tools, release 13.0, V13.0.88
// Based on NVVM 20.0.0
//

.version 9.0
.target sm_100
.address_size 64

	// .globl	_Z13dotProductGPUPfS_S_i
// _ZZ13dotProductGPUPfS_S_iE7storage has been demoted

.visible .entry _Z13dotProductGPUPfS_S_i(
	.param .u64 .ptr .align 1 _Z13dotProductGPUPfS_S_i_param_0,
	.param .u64 .ptr .align 1 _Z13dotProductGPUPfS_S_i_param_1,
	.param .u64 .ptr .align 1 _Z13dotProductGPUPfS_S_i_param_2,
	.param .u32 _Z13dotProductGPUPfS_S_i_param_3
)
{
	.reg .pred 	%p<8>;
	.reg .b32 	%r<18>;
	.reg .b32 	%f<8>;
	.reg .b64 	%rd<12>;
	// demoted variable
	.shared .align 4 .b8 _ZZ13dotProductGPUPfS_S_iE7storage[800];
	ld.param.u64 	%rd1, [_Z13dotProductGPUPfS_S_i_param_0];
	ld.param.u64 	%rd2, [_Z13dotProductGPUPfS_S_i_param_1];
	ld.param.u64 	%rd3, [_Z13dotProductGPUPfS_S_i_param_2];
	ld.param.u32 	%r8, [_Z13dotProductGPUPfS_S_i_param_3];
	mov.u32 	%r1, %tid.x;
	mov.u32 	%r17, %ntid.x;
	mov.u32 	%r3, %ctaid.x;
	mad.lo.s32 	%r4, %r3, %r17, %r1;
	setp.ge.s32 	%p1, %r4, %r8;
	shl.b32 	%r9, %r1, 2;
	mov.u32 	%r10, _ZZ13dotProductGPUPfS_S_iE7storage;
	add.s32 	%r5, %r10, %r9;
	@%p1 bra 	$L__BB0_2;
	cvta.to.global.u64 	%rd4, %rd1;
	cvta.to.global.u64 	%rd5, %rd2;
	mul.wide.s32 	%rd6, %r4, 4;
	add.s64 	%rd7, %rd4, %rd6;
	ld.global.f32 	%f1, [%rd7];
	add.s64 	%rd8, %rd5, %rd6;
	ld.global.f32 	%f2, [%rd8];
	mul.f32 	%f3, %f1, %f2;
	st.shared.f32 	[%r5], %f3;
	bra.uni 	$L__BB0_3;
$L__BB0_2:
	mov.b32 	%r11, 0;
	st.shared.u32 	[%r5], %r11;
$L__BB0_3:
	bar.sync 	0;
	setp.lt.u32 	%p2, %r17, 2;
	@%p2 bra 	$L__BB0_7;
$L__BB0_4:
	add.s32 	%r12, %r17, 1;
	shr.u32 	%r7, %r12, 1;
	setp.ge.u32 	%p3, %r1, %r7;
	add.s32 	%r13, %r7, %r1;
	setp.ge.u32 	%p4, %r13, %r17;
	or.pred  	%p5, %p3, %p4;
	@%p5 bra 	$L__BB0_6;
	shl.b32 	%r15, %r7, 2;
	add.s32 	%r16, %r5, %r15;
	ld.shared.f32 	%f4, [%r16];
	ld.shared.f32 	%f5, [%r5];
	add.f32 	%f6, %f4, %f5;
	st.shared.f32 	[%r5], %f6;
$L__BB0_6:
	bar.sync 	0;
	setp.gt.u32 	%p6, %r17, 2;
	mov.u32 	%r17, %r7;
	@%p6 bra 	$L__BB0_4;
$L__BB0_7:
	setp.ne.s32 	%p7, %r1, 0;
	@%p7 bra 	$L__BB0_9;
	ld.shared.f32 	%f7, [_ZZ13dotProductGPUPfS_S_iE7storage];
	cvta.to.global.u64 	%rd9, %rd3;
	mul.wide.u32 	%rd10, %r3, 4;
	add.s64 	%rd11, %rd9, %rd10;
	st.global.f32 	[%rd11], %f7;
$L__BB0_9:
	ret;

}


// ===== COMPILED SASS (sm_100) =====

	.target	sm_100

	.elftype	@"ET_EXEC"


//--------------------- .note.nv.tkinfo           --------------------------
	.section	.note.nv.tkinfo,"",@"SHT_NOTE"
	.sectionflags	@"SHF_NOTE_NV_TKINFO"
	.tkinfo
        /*0018*/ 	.word	0x00000002
        /*0030*/ 	.string	""
        /*0030*/ 	.string	"ptxas"
        /*0030*/ 	.string	"Cuda compilation tools, release 13.0, V13.0.88"
        /*0030*/ 	.string	"Build cuda_13.0.r13.0/compiler.36424714_0"
        /*0030*/ 	.string	"-arch sm_100 -m 64 "



//--------------------- .note.nv.cuinfo           --------------------------
	.section	.note.nv.cuinfo,"",@"SHT_NOTE"
	.sectionflags	@"SHF_NOTE_NV_CUINFO"
        /*0018*/ 	.short	0x0002
        /*001a*/ 	.short	0x0064
        /*001c*/ 	.short	0x0082
	.zero		2


//--------------------- .nv.info                  --------------------------
	.section	.nv.info,"",@"SHT_CUDA_INFO"
	.align	4


	//----- nvinfo : EIATTR_REGCOUNT
	.align		4
        /*0000*/ 	.byte	0x04, 0x2f
        /*0002*/ 	.short	(.L_1 - .L_0)
	.align		4
.L_0:
        /*0004*/ 	.word	index@(_Z13dotProductGPUPfS_S_i)
        /*0008*/ 	.word	0x0000000c


	//----- nvinfo : EIATTR_FRAME_SIZE
	.align		4
.L_1:
        /*000c*/ 	.byte	0x04, 0x11
        /*000e*/ 	.short	(.L_3 - .L_2)
	.align		4
.L_2:
        /*0010*/ 	.word	index@(_Z13dotProductGPUPfS_S_i)
        /*0014*/ 	.word	0x00000000


	//----- nvinfo : EIATTR_MIN_STACK_SIZE
	.align		4
.L_3:
        /*0018*/ 	.byte	0x04, 0x12
        /*001a*/ 	.short	(.L_5 - .L_4)
	.align		4
.L_4:
        /*001c*/ 	.word	index@(_Z13dotProductGPUPfS_S_i)
        /*0020*/ 	.word	0x00000000
.L_5:


//--------------------- .nv.compat                --------------------------
	.section	.nv.compat,"",@"SHT_CUDA_COMPAT_INFO"
	.align	4
        /*0000*/ 	.byte	0x02, 0x09, 0x00, 0x00, 0x02, 0x02, 0x01, 0x00, 0x02, 0x05, 0x05, 0x00, 0x03, 0x07, 0x01, 0x01
        /*0010*/ 	.byte	0x02, 0x03, 0x00, 0x00, 0x02, 0x06, 0x01, 0x00, 0x04, 0x0b, 0x08, 0x00, 0x09, 0x00, 0x00, 0x00
        /*0020*/ 	.byte	0x00, 0x00, 0x00, 0x00


//--------------------- .nv.info._Z13dotProductGPUPfS_S_i --------------------------
	.section	.nv.info._Z13dotProductGPUPfS_S_i,"",@"SHT_CUDA_INFO"
	.sectionflags	@""
	.align	4


	//----- nvinfo : EIATTR_CUDA_API_VERSION
	.align		4
        /*0000*/ 	.byte	0x04, 0x37
        /*0002*/ 	.short	(.L_7 - .L_6)
.L_6:
        /*0004*/ 	.word	0x00000082


	//----- nvinfo : EIATTR_KPARAM_INFO
	.align		4
.L_7:
        /*0008*/ 	.byte	0x04, 0x17
        /*000a*/ 	.short	(.L_9 - .L_8)
.L_8:
        /*000c*/ 	.word	0x00000000
        /*0010*/ 	.short	0x0003
        /*0012*/ 	.short	0x0018
        /*0014*/ 	.byte	0x00, 0xf0, 0x11, 0x00


	//----- nvinfo : EIATTR_KPARAM_INFO
	.align		4
.L_9:
        /*0018*/ 	.byte	0x04, 0x17
        /*001a*/ 	.short	(.L_11 - .L_10)
.L_10:
        /*001c*/ 	.word	0x00000000
        /*0020*/ 	.short	0x0002
        /*0022*/ 	.short	0x0010
        /*0024*/ 	.byte	0x00, 0xf5, 0x21, 0x00


	//----- nvinfo : EIATTR_KPARAM_INFO
	.align		4
.L_11:
        /*0028*/ 	.byte	0x04, 0x17
        /*002a*/ 	.short	(.L_13 - .L_12)
.L_12:
        /*002c*/ 	.word	0x00000000
        /*0030*/ 	.short	0x0001
        /*0032*/ 	.short	0x0008
        /*0034*/ 	.byte	0x00, 0xf5, 0x21, 0x00


	//----- nvinfo : EIATTR_KPARAM_INFO
	.align		4
.L_13:
        /*0038*/ 	.byte	0x04, 0x17
        /*003a*/ 	.short	(.L_15 - .L_14)
.L_14:
        /*003c*/ 	.word	0x00000000
        /*0040*/ 	.short	0x0000
        /*0042*/ 	.short	0x0000
        /*0044*/ 	.byte	0x00, 0xf5, 0x21, 0x00


	//----- nvinfo : EIATTR_SPARSE_MMA_MASK
	.align		4
.L_15:
        /*0048*/ 	.byte	0x03, 0x50
        /*004a*/ 	.short	0x0000


	//----- nvinfo : EIATTR_MAXREG_COUNT
	.align		4
        /*004c*/ 	.byte	0x03, 0x1b
        /*004e*/ 	.short	0x00ff


	//----- nvinfo : EIATTR_NUM_BARRIERS
	.align		4
        /*0050*/ 	.byte	0x02, 0x4c
        /*0052*/ 	.byte	0x01
	.zero		1


	//----- nvinfo : EIATTR_MERCURY_ISA_VERSION
	.align		4
        /*0054*/ 	.byte	0x03, 0x5f
        /*0056*/ 	.short	0x0101


	//----- nvinfo : EIATTR_VRC_CTA_INIT_COUNT
	.align		4
        /*0058*/ 	.byte	0x02, 0x4a
	.zero		1
	.zero		1


	//----- nvinfo : EIATTR_EXIT_INSTR_OFFSETS
	.align		4
        /*005c*/ 	.byte	0x04, 0x1c
        /*005e*/ 	.short	(.L_17 - .L_16)


	//   ....[0]....
.L_16:
        /*0060*/ 	.word	0x00000280


	//   ....[1]....
        /*0064*/ 	.word	0x00000300


	//----- nvinfo : EIATTR_CBANK_PARAM_SIZE
	.align		4
.L_17:
        /*0068*/ 	.byte	0x03, 0x19
        /*006a*/ 	.short	0x001c


	//----- nvinfo : EIATTR_PARAM_CBANK
	.align		4
        /*006c*/ 	.byte	0x04, 0x0a
        /*006e*/ 	.short	(.L_19 - .L_18)
	.align		4
.L_18:
        /*0070*/ 	.word	index@(.nv.constant0._Z13dotProductGPUPfS_S_i)
        /*0074*/ 	.short	0x0380
        /*0076*/ 	.short	0x001c


	//----- nvinfo : EIATTR_SW_WAR
	.align		4
.L_19:
        /*0078*/ 	.byte	0x04, 0x36
        /*007a*/ 	.short	(.L_21 - .L_20)
.L_20:
        /*007c*/ 	.word	0x00000008
.L_21:


//--------------------- .nv.callgraph             --------------------------
	.section	.nv.callgraph,"",@"SHT_CUDA_CALLGRAPH"
	.align	4
	.sectionentsize	8
	.align		4
        /*0000*/ 	.word	0x00000000
	.align		4
        /*0004*/ 	.word	0xffffffff
	.align		4
        /*0008*/ 	.word	0x00000000
	.align		4
        /*000c*/ 	.word	0xfffffffe
	.align		4
        /*0010*/ 	.word	0x00000000
	.align		4
        /*0014*/ 	.word	0xfffffffd
	.align		4
        /*0018*/ 	.word	0x00000000
	.align		4
        /*001c*/ 	.word	0xfffffffc


//--------------------- .text._Z13dotProductGPUPfS_S_i --------------------------
	.section	.text._Z13dotProductGPUPfS_S_i,"ax",@progbits
	.align	128
        .global         _Z13dotProductGPUPfS_S_i
        .type           _Z13dotProductGPUPfS_S_i,@function
        .size           _Z13dotProductGPUPfS_S_i,(.L_x_3 - _Z13dotProductGPUPfS_S_i)
        .other          _Z13dotProductGPUPfS_S_i,@"STO_CUDA_ENTRY STV_DEFAULT"
_Z13dotProductGPUPfS_S_i:
.text._Z13dotProductGPUPfS_S_i:
[----:B------:R-:W-:Y:S01]  /*0000*/  LDC R1, c[0x0][0x37c] ;  /* 0x0000df00ff017b82 */ /* 0x000fe20000000800 */
[----:B------:R-:W0:Y:S01]  /*0010*/  S2R R8, SR_TID.X ;  /* 0x0000000000087919 */ /* 0x000e220000002100 */
[----:B------:R-:W0:Y:S06]  /*0020*/  LDCU UR8, c[0x0][0x360] ;  /* 0x00006c00ff0877ac */ /* 0x000e2c0008000800 */
[----:B------:R-:W1:Y:S01]  /*0030*/  LDC.64 R2, c[0x0][0x380] ;  /* 0x0000e000ff027b82 */ /* 0x000e620000000a00 */
[----:B------:R-:W0:Y:S01]  /*0040*/  S2R R9, SR_CTAID.X ;  /* 0x0000000000097919 */ /* 0x000e220000002500 */
[----:B------:R-:W2:Y:S01]  /*0050*/  LDCU UR4, c[0x0][0x398] ;  /* 0x00007300ff0477ac */ /* 0x000ea20008000800 */
[----:B------:R-:W3:Y:S05]  /*0060*/  LDCU.64 UR6, c[0x0][0x358] ;  /* 0x00006b00ff0677ac */ /* 0x000eea0008000a00 */
[----:B------:R-:W4:Y:S01]  /*0070*/  LDC.64 R4, c[0x0][0x388] ;  /* 0x0000e200ff047b82 */ /* 0x000f220000000a00 */
[----:B0-----:R-:W-:-:S05]  /*0080*/  IMAD R7, R9, UR8, R8 ;  /* 0x0000000809077c24 */ /* 0x001fca000f8e0208 */
[----:B--2---:R-:W-:-:S13]  /*0090*/  ISETP.GE.AND P0, PT, R7, UR4, PT ;  /* 0x0000000407007c0c */ /* 0x004fda000bf06270 */
[----:B-1----:R-:W-:-:S04]  /*00a0*/  @!P0 IMAD.WIDE R2, R7, 0x4, R2 ;  /* 0x0000000407028825 */ /* 0x002fc800078e0202 */
[----:B----4-:R-:W-:Y:S02]  /*00b0*/  @!P0 IMAD.WIDE R4, R7, 0x4, R4 ;  /* 0x0000000407048825 */ /* 0x010fe400078e0204 */
[----:B---3--:R-:W2:Y:S04]  /*00c0*/  @!P0 LDG.E R2, desc[UR6][R2.64] ;  /* 0x0000000602028981 */ /* 0x008ea8000c1e1900 */
[----:B------:R-:W2:Y:S01]  /*00d0*/  @!P0 LDG.E R5, desc[UR6][R4.64] ;  /* 0x0000000604058981 */ /* 0x000ea2000c1e1900 */
[----:B------:R-:W0:Y:S01]  /*00e0*/  S2UR UR5, SR_CgaCtaId ;  /* 0x00000000000579c3 */ /* 0x000e220000008800 */
[----:B------:R-:W-:Y:S01]  /*00f0*/  IMAD.U32 R6, RZ, RZ, UR8 ;  /* 0x00000008ff067e24 */ /* 0x000fe2000f8e00ff */
[----:B------:R-:W-:Y:S01]  /*0100*/  UMOV UR4, 0x400 ;  /* 0x0000040000047882 */ /* 0x000fe20000000000 */
[----:B------:R-:W-:-:S03]  /*0110*/  ISETP.NE.AND P1, PT, R8, RZ, PT ;  /* 0x000000ff0800720c */ /* 0x000fc60003f25270 */
[----:B------:R-:W-:Y:S01]  /*0120*/  ISETP.GE.U32.AND P2, PT, R6, 0x2, PT ;  /* 0x000000020600780c */ /* 0x000fe20003f46070 */
[----:B0-----:R-:W-:-:S06]  /*0130*/  ULEA UR4, UR5, UR4, 0x18 ;  /* 0x0000000405047291 */ /* 0x001fcc000f8ec0ff */
[----:B------:R-:W-:Y:S01]  /*0140*/  LEA R0, R8, UR4, 0x2 ;  /* 0x0000000408007c11 */ /* 0x000fe2000f8e10ff */
[----:B--2---:R-:W-:-:S05]  /*0150*/  @!P0 FMUL R7, R2, R5 ;  /* 0x0000000502078220 */ /* 0x004fca0000400000 */
[----:B------:R0:W-:Y:S04]  /*0160*/  @!P0 STS [R0], R7 ;  /* 0x0000000700008388 */ /* 0x0001e80000000800 */
[----:B------:R0:W-:Y:S01]  /*0170*/  @P0 STS [R0], RZ ;  /* 0x000000ff00000388 */ /* 0x0001e20000000800 */
[----:B------:R-:W-:Y:S06]  /*0180*/  BAR.SYNC.DEFER_BLOCKING 0x0 ;  /* 0x0000000000007b1d */ /* 0x000fec0000010000 */
[----:B------:R-:W-:Y:S05]  /*0190*/  @!P2 BRA `(.L_x_0) ;  /* 0x000000000038a947 */ /* 0x000fea0003800000 */
.L_x_1:
[----:B------:R-:W-:-:S04]  /*01a0*/  IADD3 R2, PT, PT, R6, 0x1, RZ ;  /* 0x0000000106027810 */ /* 0x000fc80007ffe0ff */
[----:B------:R-:W-:-:S05]  /*01b0*/  SHF.R.U32.HI R5, RZ, 0x1, R2 ;  /* 0x00000001ff057819 */ /* 0x000fca0000011602 */
[----:B------:R-:W-:-:S05]  /*01c0*/  IMAD.IADD R3, R5, 0x1, R8 ;  /* 0x0000000105037824 */ /* 0x000fca00078e0208 */
[----:B------:R-:W-:-:S04]  /*01d0*/  ISETP.GE.U32.AND P0, PT, R3, R6, PT ;  /* 0x000000060300720c */ /* 0x000fc80003f06070 */
[----:B------:R-:W-:-:S13]  /*01e0*/  ISETP.GE.U32.OR P0, PT, R8, R5, P0 ;  /* 0x000000050800720c */ /* 0x000fda0000706470 */
[----:B------:R-:W-:Y:S01]  /*01f0*/  @!P0 LEA R2, R5, R0, 0x2 ;  /* 0x0000000005028211 */ /* 0x000fe200078e10ff */
[----:B------:R-:W-:Y:S05]  /*0200*/  @!P0 LDS R3, [R0] ;  /* 0x0000000000038984 */ /* 0x000fea0000000800 */
[----:B------:R-:W1:Y:S02]  /*0210*/  @!P0 LDS R2, [R2] ;  /* 0x0000000002028984 */ /* 0x000e640000000800 */
[----:B-1----:R-:W-:-:S05]  /*0220*/  @!P0 FADD R3, R2, R3 ;  /* 0x0000000302038221 */ /* 0x002fca0000000000 */
[----:B------:R1:W-:Y:S01]  /*0230*/  @!P0 STS [R0], R3 ;  /* 0x0000000300008388 */ /* 0x0003e20000000800 */
[----:B------:R-:W-:Y:S01]  /*0240*/  BAR.SYNC.DEFER_BLOCKING 0x0 ;  /* 0x0000000000007b1d */ /* 0x000fe20000010000 */
[----:B------:R-:W-:Y:S01]  /*0250*/  ISETP.GT.U32.AND P0, PT, R6, 0x2, PT ;  /* 0x000000020600780c */ /* 0x000fe20003f04070 */
[----:B------:R-:W-:-:S12]  /*0260*/  IMAD.MOV.U32 R6, RZ, RZ, R5 ;  /* 0x000000ffff067224 */ /* 0x000fd800078e0005 */
[----:B-1----:R-:W-:Y:S05]  /*0270*/  @P0 BRA `(.L_x_1) ;  /* 0xfffffffc00c80947 */ /* 0x002fea000383ffff */
.L_x_0:
[----:B------:R-:W-:Y:S05]  /*0280*/  @P1 EXIT ;  /* 0x000000000000194d */ /* 0x000fea0003800000 */
[----:B------:R-:W1:Y:S01]  /*0290*/  S2UR UR5, SR_CgaCtaId ;  /* 0x00000000000579c3 */ /* 0x000e620000008800 */
[----:B------:R-:W-:-:S07]  /*02a0*/  UMOV UR4, 0x400 ;  /* 0x0000040000047882 */ /* 0x000fce0000000000 */
[----:B------:R-:W2:Y:S01]  /*02b0*/  LDC.64 R2, c[0x0][0x390] ;  /* 0x0000e400ff027b82 */ /* 0x000ea20000000a00 */
[----:B-1----:R-:W-:Y:S01]  /*02c0*/  ULEA UR4, UR5, UR4, 0x18 ;  /* 0x0000000405047291 */ /* 0x002fe2000f8ec0ff */
[----:B--2---:R-:W-:-:S08]  /*02d0*/  IMAD.WIDE.U32 R2, R9, 0x4, R2 ;  /* 0x0000000409027825 */ /* 0x004fd000078e0002 */
[----:B------:R-:W1:Y:S04]  /*02e0*/  LDS R5, [UR4] ;  /* 0x00000004ff057984 */ /* 0x000e680008000800 */
[----:B-1----:R-:W-:Y:S01]  /*02f0*/  STG.E desc[UR6][R2.64], R5 ;  /* 0x0000000502007986 */ /* 0x002fe2000c101906 */
[----:B------:R-:W-:Y:S05]  /*0300*/  EXIT ;  /* 0x000000000000794d */ /* 0x000fea0003800000 */
.L_x_2:
[----:B------:R-:W-:-:S00]  /*0310*/  BRA `(.L_x_2) ;  /* 0xfffffffc00fc7947 */ /* 0x000fc0000383ffff */
[----:B------:R-:W-:-:S00]  /*0320*/  NOP ;  /* 0x0000000000007918 */ /* 0x000fc00000000000 */
        /* <DEDUP_REMOVED lines=13> */
.L_x_3:


//--------------------- .nv.shared._Z13dotProductGPUPfS_S_i --------------------------
	.section	.nv.shared._Z13dotProductGPUPfS_S_i,"aw",@nobits
	.sectionflags	@""
	.align	4
.nv.shared._Z13dotProductGPUPfS_S_i:
	.zero		1824


//--------------------- .nv.shared.reserved.0     --------------------------
	.section	.nv.shared.reserved.0,"aw",@nobits
	.weak		__nv_reservedSMEM_offset_0_alias
	.size		__nv_reservedSMEM_offset_0_alias, 0, 64
	.other		__nv_reservedSMEM_offset_0_alias,@"STO_CUDA_RESERVED_SHARED STV_DEFAULT"
__nv_reservedSMEM_offset_0_alias:
	.zero		0
	.zero		64


//--------------------- .nv.constant0._Z13dotProductGPUPfS_S_i --------------------------
	.section	.nv.constant0._Z13dotProductGPUPfS_S_i,"a",@progbits
	.sectionflags	@""
	.align	4
.nv.constant0._Z13dotProductGPUPfS_S_i:
	.zero		924


//--------------------- SYMBOLS --------------------------

	.type		.nv.reservedSmem.offset0,@object
	.size		.nv.reservedSmem.offset0,0x4
	.type		.nv.reservedSmem.cap,@object
	.size		.nv.reservedSmem.cap,0x4
